//
// Generated by NVIDIA NVVM Compiler
//
// Compiler Build ID: CL-36424714
// Cuda compilation tools, release 13.0, V13.0.88
// Based on NVVM 20.0.0
//

.version 9.0
.target sm_100
.address_size 64

	// .globl	_Z12print_squarev
.extern .func  (.param .b32 func_retval0) vprintf
(
	.param .b64 vprintf_param_0,
	.param .b64 vprintf_param_1
)
;
.global .align 1 .b8 $str[5] = {37, 100, 32, 9};
.global .align 1 .b8 $str$1[2] = {10};
.global .align 1 .b8 $str$2[5] = {37, 100, 32, 10};

.visible .entry _Z12print_squarev()
{
	.local .align 8 .b8 	__local_depot0[8];
	.reg .b64 	%SP;
	.reg .b64 	%SPL;
	.reg .b32 	%r<33>;
	.reg .b64 	%rd<7>;

	mov.u64 	%SPL, __local_depot0;
	cvta.local.u64 	%SP, %SPL;
	add.u64 	%rd1, %SP, 0;
	add.u64 	%rd2, %SPL, 0;
	mov.b32 	%r1, 0;
	st.local.u32 	[%rd2], %r1;
	mov.u64 	%rd3, $str;
	cvta.global.u64 	%rd4, %rd3;
	{ // callseq 0, 0
	.param .b64 param0;
	st.param.b64 	[param0], %rd4;
	.param .b64 param1;
	st.param.b64 	[param1], %rd1;
	.param .b32 retval0;
	call.uni (retval0), 
	vprintf, 
	(
	param0, 
	param1
	);
	ld.param.b32 	%r2, [retval0];
	} // callseq 0
	mov.b32 	%r4, 1;
	st.local.u32 	[%rd2], %r4;
	{ // callseq 1, 0
	.param .b64 param0;
	st.param.b64 	[param0], %rd4;
	.param .b64 param1;
	st.param.b64 	[param1], %rd1;
	.param .b32 retval0;
	call.uni (retval0), 
	vprintf, 
	(
	param0, 
	param1
	);
	ld.param.b32 	%r5, [retval0];
	} // callseq 1
	mov.b32 	%r7, 4;
	st.local.u32 	[%rd2], %r7;
	{ // callseq 2, 0
	.param .b64 param0;
	st.param.b64 	[param0], %rd4;
	.param .b64 param1;
	st.param.b64 	[param1], %rd1;
	.param .b32 retval0;
	call.uni (retval0), 
	vprintf, 
	(
	param0, 
	param1
	);
	ld.param.b32 	%r8, [retval0];
	} // callseq 2
	mov.b32 	%r10, 9;
	st.local.u32 	[%rd2], %r10;
	{ // callseq 3, 0
	.param .b64 param0;
	st.param.b64 	[param0], %rd4;
	.param .b64 param1;
	st.param.b64 	[param1], %rd1;
	.param .b32 retval0;
	call.uni (retval0), 
	vprintf, 
	(
	param0, 
	param1
	);
	ld.param.b32 	%r11, [retval0];
	} // callseq 3
	mov.b32 	%r13, 16;
	st.local.u32 	[%rd2], %r13;
	{ // callseq 4, 0
	.param .b64 param0;
	st.param.b64 	[param0], %rd4;
	.param .b64 param1;
	st.param.b64 	[param1], %rd1;
	.param .b32 retval0;
	call.uni (retval0), 
	vprintf, 
	(
	param0, 
	param1
	);
	ld.param.b32 	%r14, [retval0];
	} // callseq 4
	mov.b32 	%r16, 25;
	st.local.u32 	[%rd2], %r16;
	{ // callseq 5, 0
	.param .b64 param0;
	st.param.b64 	[param0], %rd4;
	.param .b64 param1;
	st.param.b64 	[param1], %rd1;
	.param .b32 retval0;
	call.uni (retval0), 
	vprintf, 
	(
	param0, 
	param1
	);
	ld.param.b32 	%r17, [retval0];
	} // callseq 5
	mov.b32 	%r19, 36;
	st.local.u32 	[%rd2], %r19;
	{ // callseq 6, 0
	.param .b64 param0;
	st.param.b64 	[param0], %rd4;
	.param .b64 param1;
	st.param.b64 	[param1], %rd1;
	.param .b32 retval0;
	call.uni (retval0), 
	vprintf, 
	(
	param0, 
	param1
	);
	ld.param.b32 	%r20, [retval0];
	} // callseq 6
	mov.b32 	%r22, 49;
	st.local.u32 	[%rd2], %r22;
	{ // callseq 7, 0
	.param .b64 param0;
	st.param.b64 	[param0], %rd4;
	.param .b64 param1;
	st.param.b64 	[param1], %rd1;
	.param .b32 retval0;
	call.uni (retval0), 
	vprintf, 
	(
	param0, 
	param1
	);
	ld.param.b32 	%r23, [retval0];
	} // callseq 7
	mov.b32 	%r25, 64;
	st.local.u32 	[%rd2], %r25;
	{ // callseq 8, 0
	.param .b64 param0;
	st.param.b64 	[param0], %rd4;
	.param .b64 param1;
	st.param.b64 	[param1], %rd1;
	.param .b32 retval0;
	call.uni (retval0), 
	vprintf, 
	(
	param0, 
	param1
	);
	ld.param.b32 	%r26, [retval0];
	} // callseq 8
	mov.b32 	%r28, 81;
	st.local.u32 	[%rd2], %r28;
	{ // callseq 9, 0
	.param .b64 param0;
	st.param.b64 	[param0], %rd4;
	.param .b64 param1;
	st.param.b64 	[param1], %rd1;
	.param .b32 retval0;
	call.uni (retval0), 
	vprintf, 
	(
	param0, 
	param1
	);
	ld.param.b32 	%r29, [retval0];
	} // callseq 9
	mov.u64 	%rd5, $str$1;
	cvta.global.u64 	%rd6, %rd5;
	{ // callseq 10, 0
	.param .b64 param0;
	st.param.b64 	[param0], %rd6;
	.param .b64 param1;
	st.param.b64 	[param1], 0;
	.param .b32 retval0;
	call.uni (retval0), 
	vprintf, 
	(
	param0, 
	param1
	);
	ld.param.b32 	%r31, [retval0];
	} // callseq 10
	ret;

}
	// .globl	_Z12thread_printv
.visible .entry _Z12thread_printv()
{
	.local .align 8 .b8 	__local_depot1[8];
	.reg .b64 	%SP;
	.reg .b64 	%SPL;
	.reg .b32 	%r<4>;
	.reg .b64 	%rd<5>;

	mov.u64 	%SPL, __local_depot1;
	cvta.local.u64 	%SP, %SPL;
	add.u64 	%rd1, %SP, 0;
	add.u64 	%rd2, %SPL, 0;
	mov.u32 	%r1, %tid.x;
	st.local.u32 	[%rd2], %r1;
	mov.u64 	%rd3, $str$2;
	cvta.global.u64 	%rd4, %rd3;
	{ // callseq 11, 0
	.param .b64 param0;
	st.param.b64 	[param0], %rd4;
	.param .b64 param1;
	st.param.b64 	[param1], %rd1;
	.param .b32 retval0;
	call.uni (retval0), 
	vprintf, 
	(
	param0, 
	param1
	);
	ld.param.b32 	%r2, [retval0];
	} // callseq 11
	ret;

}


// ===== COMPILED SASS (sm_100) =====

	.target	sm_100

	.elftype	@"ET_EXEC"


//--------------------- .note.nv.tkinfo           --------------------------
	.section	.note.nv.tkinfo,"",@"SHT_NOTE"
	.sectionflags	@"SHF_NOTE_NV_TKINFO"
	.tkinfo
        /*0018*/ 	.word	0x00000002
        /*0030*/ 	.string	""
        /*0030*/ 	.string	"ptxas"
        /*0030*/ 	.string	"Cuda compilation tools, release 13.0, V13.0.88"
        /*0030*/ 	.string	"Build cuda_13.0.r13.0/compiler.36424714_0"
        /*0030*/ 	.string	"-arch sm_100 -m 64 "



//--------------------- .note.nv.cuinfo           --------------------------
	.section	.note.nv.cuinfo,"",@"SHT_NOTE"
	.sectionflags	@"SHF_NOTE_NV_CUINFO"
        /*0018*/ 	.short	0x0002
        /*001a*/ 	.short	0x0064
        /*001c*/ 	.short	0x0082
	.zero		2


//--------------------- .nv.info                  --------------------------
	.section	.nv.info,"",@"SHT_CUDA_INFO"
	.align	4


	//----- nvinfo : EIATTR_REGCOUNT
	.align		4
        /*0000*/ 	.byte	0x04, 0x2f
        /*0002*/ 	.short	(.L_4 - .L_3)
	.align		4
.L_3:
        /*0004*/ 	.word	index@(_Z12print_squarev)
        /*0008*/ 	.word	0x00000018


	//----- nvinfo : EIATTR_FRAME_SIZE
	.align		4
.L_4:
        /*000c*/ 	.byte	0x04, 0x11
        /*000e*/ 	.short	(.L_6 - .L_5)
	.align		4
.L_5:
        /*0010*/ 	.word	index@(_Z12print_squarev)
        /*0014*/ 	.word	0x00000008


	//----- nvinfo : EIATTR_REGCOUNT
	.align		4
.L_6:
        /*0018*/ 	.byte	0x04, 0x2f
        /*001a*/ 	.short	(.L_8 - .L_7)
	.align		4
.L_7:
        /*001c*/ 	.word	index@(_Z12thread_printv)
        /*0020*/ 	.word	0x00000018


	//----- nvinfo : EIATTR_FRAME_SIZE
	.align		4
.L_8:
        /*0024*/ 	.byte	0x04, 0x11
        /*0026*/ 	.short	(.L_10 - .L_9)
	.align		4
.L_9:
        /*0028*/ 	.word	index@(_Z12thread_printv)
        /*002c*/ 	.word	0x00000008


	//----- nvinfo : EIATTR_MIN_STACK_SIZE
	.align		4
.L_10:
        /*0030*/ 	.byte	0x04, 0x12
        /*0032*/ 	.short	(.L_12 - .L_11)
	.align		4
.L_11:
        /*0034*/ 	.word	index@(_Z12thread_printv)
        /*0038*/ 	.word	0x00000008


	//----- nvinfo : EIATTR_MIN_STACK_SIZE
	.align		4
.L_12:
        /*003c*/ 	.byte	0x04, 0x12
        /*003e*/ 	.short	(.L_14 - .L_13)
	.align		4
.L_13:
        /*0040*/ 	.word	index@(_Z12print_squarev)
        /*0044*/ 	.word	0x00000008
.L_14:


//--------------------- .nv.compat                --------------------------
	.section	.nv.compat,"",@"SHT_CUDA_COMPAT_INFO"
	.align	4
        /*0000*/ 	.byte	0x02, 0x09, 0x00, 0x00, 0x02, 0x02, 0x01, 0x00, 0x02, 0x05, 0x05, 0x00, 0x03, 0x07, 0x01, 0x01
        /*0010*/ 	.byte	0x02, 0x03, 0x00, 0x00, 0x02, 0x06, 0x01, 0x00, 0x04, 0x0b, 0x08, 0x00, 0x09, 0x00, 0x00, 0x00
        /*0020*/ 	.byte	0x00, 0x00, 0x00, 0x00


//--------------------- .nv.info._Z12thread_printv --------------------------
	.section	.nv.info._Z12thread_printv,"",@"SHT_CUDA_INFO"
	.sectionflags	@""
	.align	4


	//----- nvinfo : EIATTR_CUDA_API_VERSION
	.align		4
        /*0000*/ 	.byte	0x04, 0x37
        /*0002*/ 	.short	(.L_16 - .L_15)
.L_15:
        /*0004*/ 	.word	0x00000082


	//----- nvinfo : EIATTR_SPARSE_MMA_MASK
	.align		4
.L_16:
        /*0008*/ 	.byte	0x03, 0x50
        /*000a*/ 	.short	0x0000


	//----- nvinfo : EIATTR_MAXREG_COUNT
	.align		4
        /*000c*/ 	.byte	0x03, 0x1b
        /*000e*/ 	.short	0x00ff


	//----- nvinfo : EIATTR_EXTERNS
	.align		4
        /*0010*/ 	.byte	0x04, 0x0f
        /*0012*/ 	.short	(.L_18 - .L_17)


	//   ....[0]....
	.align		4
.L_17:
        /*0014*/ 	.word	index@(vprintf)


	//----- nvinfo : EIATTR_MERCURY_ISA_VERSION
	.align		4
.L_18:
        /*0018*/ 	.byte	0x03, 0x5f
        /*001a*/ 	.short	0x0101


	//----- nvinfo : EIATTR_VRC_CTA_INIT_COUNT
	.align		4
        /*001c*/ 	.byte	0x02, 0x4a
	.zero		1
	.zero		1


	//----- nvinfo : EIATTR_SYSCALL_OFFSETS
	.align		4
        /*0020*/ 	.byte	0x04, 0x46
        /*0022*/ 	.short	(.L_20 - .L_19)


	//   ....[0]....
.L_19:
        /*0024*/ 	.word	0x000000e0


	//----- nvinfo : EIATTR_EXIT_INSTR_OFFSETS
	.align		4
.L_20:
        /*0028*/ 	.byte	0x04, 0x1c
        /*002a*/ 	.short	(.L_22 - .L_21)


	//   ....[0]....
.L_21:
        /*002c*/ 	.word	0x000000f0


	//----- nvinfo : EIATTR_SW_WAR
	.align		4
.L_22:
        /*0030*/ 	.byte	0x04, 0x36
        /*0032*/ 	.short	(.L_24 - .L_23)
.L_23:
        /*0034*/ 	.word	0x00000008
.L_24:


//--------------------- .nv.info._Z12print_squarev --------------------------
	.section	.nv.info._Z12print_squarev,"",@"SHT_CUDA_INFO"
	.sectionflags	@""
	.align	4


	//----- nvinfo : EIATTR_CUDA_API_VERSION
	.align		4
        /*0000*/ 	.byte	0x04, 0x37
        /*0002*/ 	.short	(.L_26 - .L_25)
.L_25:
        /*0004*/ 	.word	0x00000082


	//----- nvinfo : EIATTR_SPARSE_MMA_MASK
	.align		4
.L_26:
        /*0008*/ 	.byte	0x03, 0x50
        /*000a*/ 	.short	0x0000


	//----- nvinfo : EIATTR_MAXREG_COUNT
	.align		4
        /*000c*/ 	.byte	0x03, 0x1b
        /*000e*/ 	.short	0x00ff


	//----- nvinfo : EIATTR_EXTERNS
	.align		4
        /*0010*/ 	.byte	0x04, 0x0f
        /*0012*/ 	.short	(.L_28 - .L_27)


	//   ....[0]....
	.align		4
.L_27:
        /*0014*/ 	.word	index@(vprintf)


	//----- nvinfo : EIATTR_MERCURY_ISA_VERSION
	.align		4
.L_28:
        /*0018*/ 	.byte	0x03, 0x5f
        /*001a*/ 	.short	0x0101


	//----- nvinfo : EIATTR_VRC_CTA_INIT_COUNT
	.align		4
        /*001c*/ 	.byte	0x02, 0x4a
	.zero		1
	.zero		1


	//----- nvinfo : EIATTR_SYSCALL_OFFSETS
	.align		4
        /*0020*/ 	.byte	0x04, 0x46
        /*0022*/ 	.short	(.L_30 - .L_29)


	//   ....[0]....
.L_29:
        /*0024*/ 	.word	0x000000f0


	//   ....[1]....
        /*0028*/ 	.word	0x00000190


	//   ....[2]....
        /*002c*/ 	.word	0x00000230


	//   ....[3]....
        /*0030*/ 	.word	0x000002d0


	//   ....[4]....
        /*0034*/ 	.word	0x00000370


	//   ....[5]....
        /*0038*/ 	.word	0x00000410


	//   ....[6]....
        /*003c*/ 	.word	0x000004b0


	//   ....[7]....
        /*0040*/ 	.word	0x00000550


	//   ....[8]....
        /*0044*/ 	.word	0x000005f0


	//   ....[9]....
        /*0048*/ 	.word	0x00000690


	//   ....[10]....
        /*004c*/ 	.word	0x00000700


	//----- nvinfo : EIATTR_EXIT_INSTR_OFFSETS
	.align		4
.L_30:
        /*0050*/ 	.byte	0x04, 0x1c
        /*0052*/ 	.short	(.L_32 - .L_31)


	//   ....[0]....
.L_31:
        /*0054*/ 	.word	0x00000710


	//----- nvinfo : EIATTR_SW_WAR
	.align		4
.L_32:
        /*0058*/ 	.byte	0x04, 0x36
        /*005a*/ 	.short	(.L_34 - .L_33)
.L_33:
        /*005c*/ 	.word	0x00000008
.L_34:


//--------------------- .nv.callgraph             --------------------------
	.section	.nv.callgraph,"",@"SHT_CUDA_CALLGRAPH"
	.align	4
	.sectionentsize	8
	.align		4
        /*0000*/ 	.word	0x00000000
	.align		4
        /*0004*/ 	.word	0xffffffff
	.align		4
        /*0008*/ 	.word	index@(_Z12thread_printv)
	.align		4
        /*000c*/ 	.word	index@(vprintf)
	.align		4
        /*0010*/ 	.word	index@(_Z12print_squarev)
	.align		4
        /*0014*/ 	.word	index@(vprintf)
	.align		4
        /*0018*/ 	.word	0x00000000
	.align		4
        /*001c*/ 	.word	0xfffffffe
	.align		4
        /*0020*/ 	.word	0x00000000
	.align		4
        /*0024*/ 	.word	0xfffffffd
	.align		4
        /*0028*/ 	.word	0x00000000
	.align		4
        /*002c*/ 	.word	0xfffffffc


//--------------------- .nv.constant4             --------------------------
	.section	.nv.constant4,"a",@progbits
	.align	8
	.align		8
.nv.constant4:
        /*0000*/ 	.dword	vprintf
	.align		8
        /*0008*/ 	.dword	$str
	.align		8
        /*0010*/ 	.dword	$str$1
	.align		8
        /*0018*/ 	.dword	$str$2


//--------------------- .text._Z12thread_printv   --------------------------
	.section	.text._Z12thread_printv,"ax",@progbits
	.align	128
        .global         _Z12thread_printv
        .type           _Z12thread_printv,@function
        .size           _Z12thread_printv,(.L_x_14 - _Z12thread_printv)
        .other          _Z12thread_printv,@"STO_CUDA_ENTRY STV_DEFAULT"
_Z12thread_printv:
.text._Z12thread_printv:
[----:B------:R-:W0:Y:S01]  /*0000*/  LDC R1, c[0x0][0x37c] ;  /* 0x0000df00ff017b82 */ /* 0x000e220000000800 */
[----:B------:R-:W1:Y:S01]  /*0010*/  S2R R8, SR_TID.X ;  /* 0x0000000000087919 */ /* 0x000e620000002100 */
[----:B0-----:R-:W-:Y:S01]  /*0020*/  VIADD R1, R1, 0xfffffff8 ;  /* 0xfffffff801017836 */ /* 0x001fe20000000000 */
[----:B------:R-:W-:Y:S01]  /*0030*/  MOV R0, 0x0 ;  /* 0x0000000000007802 */ /* 0x000fe20000000f00 */
[----:B------:R-:W0:Y:S04]  /*0040*/  LDCU UR4, c[0x0][0x2f8] ;  /* 0x00005f00ff0477ac */ /* 0x000e280008000800 */
[----:B------:R2:W3:Y:S01]  /*0050*/  LDC.64 R2, c[0x4][R0] ;  /* 0x0100000000027b82 */ /* 0x0004e20000000a00 */
[----:B------:R-:W4:Y:S01]  /*0060*/  LDCU.64 UR6, c[0x4][0x18] ;  /* 0x01000300ff0677ac */ /* 0x000f220008000a00 */
[----:B------:R-:W5:Y:S01]  /*0070*/  LDCU UR5, c[0x0][0x2fc] ;  /* 0x00005f80ff0577ac */ /* 0x000f620008000800 */
[----:B0-----:R-:W-:Y:S01]  /*0080*/  IADD3 R6, P0, PT, R1, UR4, RZ ;  /* 0x0000000401067c10 */ /* 0x001fe2000ff1e0ff */
[----:B----4-:R-:W-:Y:S01]  /*0090*/  IMAD.U32 R4, RZ, RZ, UR6 ;  /* 0x00000006ff047e24 */ /* 0x010fe2000f8e00ff */
[----:B------:R-:W-:-:S03]  /*00a0*/  MOV R5, UR7 ;  /* 0x0000000700057c02 */ /* 0x000fc60008000f00 */
[----:B-----5:R-:W-:Y:S01]  /*00b0*/  IMAD.X R7, RZ, RZ, UR5, P0 ;  /* 0x00000005ff077e24 */ /* 0x020fe200080e06ff */
[----:B-1----:R2:W-:Y:S07]  /*00c0*/  STL [R1], R8 ;  /* 0x0000000801007387 */ /* 0x0025ee0000100800 */
[----:B------:R-:W-:-:S07]  /*00d0*/  LEPC R20, `(.L_x_0) ;  /* 0x000000001014794e */ /* 0x000fce0000000000 */
[----:B--23--:R-:W-:Y:S05]  /*00e0*/  CALL.ABS.NOINC R2 ;  /* 0x0000000002007343 */ /* 0x00cfea0003c00000 */
.L_x_0:
[----:B------:R-:W-:Y:S05]  /*00f0*/  EXIT ;  /* 0x000000000000794d */ /* 0x000fea0003800000 */
.L_x_1:
[----:B------:R-:W-:-:S00]  /*0100*/  BRA `(.L_x_1) ;  /* 0xfffffffc00fc7947 */ /* 0x000fc0000383ffff */
[----:B------:R-:W-:-:S00]  /*0110*/  NOP ;  /* 0x0000000000007918 */ /* 0x000fc00000000000 */
        /* <DEDUP_REMOVED lines=14> */
.L_x_14:


//--------------------- .text._Z12print_squarev   --------------------------
	.section	.text._Z12print_squarev,"ax",@progbits
	.align	128
        .global         _Z12print_squarev
        .type           _Z12print_squarev,@function
        .size           _Z12print_squarev,(.L_x_15 - _Z12print_squarev)
        .other          _Z12print_squarev,@"STO_CUDA_ENTRY STV_DEFAULT"
_Z12print_squarev:
.text._Z12print_squarev:
[----:B------:R-:W0:Y:S01]  /*0000*/  LDC R1, c[0x0][0x37c] ;  /* 0x0000df00ff017b82 */ /* 0x000e220000000800 */
[----:B------:R-:W1:Y:S01]  /*0010*/  LDCU UR4, c[0x0][0x2f8] ;  /* 0x00005f00ff0477ac */ /* 0x000e620008000800 */
[----:B0-----:R-:W-:Y:S01]  /*0020*/  VIADD R1, R1, 0xfffffff8 ;  /* 0xfffffff801017836 */ /* 0x001fe20000000000 */
[----:B------:R-:W-:Y:S01]  /*0030*/  MOV R2, 0x0 ;  /* 0x0000000000027802 */ /* 0x000fe20000000f00 */
[----:B------:R-:W0:Y:S03]  /*0040*/  LDCU UR5, c[0x0][0x2fc] ;  /* 0x00005f80ff0577ac */ /* 0x000e260008000800 */
[----:B------:R2:W-:Y:S01]  /*0050*/  STL [R1], RZ ;  /* 0x000000ff01007387 */ /* 0x0005e20000100800 */
[----:B------:R2:W3:Y:S01]  /*0060*/  LDC.64 R8, c[0x4][R2] ;  /* 0x0100000002087b82 */ /* 0x0004e20000000a00 */
[----:B------:R-:W4:Y:S01]  /*0070*/  LDCU.64 UR6, c[0x4][0x8] ;  /* 0x01000100ff0677ac */ /* 0x000f220008000a00 */
[----:B-1----:R-:W-:-:S05]  /*0080*/  IADD3 R16, P0, PT, R1, UR4, RZ ;  /* 0x0000000401107c10 */ /* 0x002fca000ff1e0ff */
[----:B0-----:R-:W-:Y:S02]  /*0090*/  IMAD.X R17, RZ, RZ, UR5, P0 ;  /* 0x00000005ff117e24 */ /* 0x001fe400080e06ff */
[----:B------:R-:W-:Y:S01]  /*00a0*/  IMAD.MOV.U32 R6, RZ, RZ, R16 ;  /* 0x000000ffff067224 */ /* 0x000fe200078e0010 */
[----:B----4-:R-:W-:Y:S01]  /*00b0*/  MOV R4, UR6 ;  /* 0x0000000600047c02 */ /* 0x010fe20008000f00 */
[----:B------:R-:W-:Y:S01]  /*00c0*/  IMAD.U32 R5, RZ, RZ, UR7 ;  /* 0x00000007ff057e24 */ /* 0x000fe2000f8e00ff */
[----:B--2---:R-:W-:-:S07]  /*00d0*/  MOV R7, R17 ;  /* 0x0000001100077202 */ /* 0x004fce0000000f00 */
[----:B------:R-:W-:-:S07]  /*00e0*/  LEPC R20, `(.L_x_2) ;  /* 0x000000001014794e */ /* 0x000fce0000000000 */
[----:B---3--:R-:W-:Y:S05]  /*00f0*/  CALL.ABS.NOINC R8 ;  /* 0x0000000008007343 */ /* 0x008fea0003c00000 */
.L_x_2:
[----:B------:R-:W-:Y:S01]  /*0100*/  IMAD.MOV.U32 R0, RZ, RZ, 0x1 ;  /* 0x00000001ff007424 */ /* 0x000fe200078e00ff */
[----:B------:R0:W1:Y:S01]  /*0110*/  LDC.64 R8, c[0x4][R2] ;  /* 0x0100000002087b82 */ /* 0x0000620000000a00 */
[----:B------:R-:W2:Y:S01]  /*0120*/  LDCU.64 UR4, c[0x4][0x8] ;  /* 0x01000100ff0477ac */ /* 0x000ea20008000a00 */
[----:B------:R-:W-:Y:S02]  /*0130*/  IMAD.MOV.U32 R6, RZ, RZ, R16 ;  /* 0x000000ffff067224 */ /* 0x000fe400078e0010 */
[----:B------:R0:W-:Y:S01]  /*0140*/  STL [R1], R0 ;  /* 0x0000000001007387 */ /* 0x0001e20000100800 */
[----:B------:R-:W-:Y:S02]  /*0150*/  IMAD.MOV.U32 R7, RZ, RZ, R17 ;  /* 0x000000ffff077224 */ /* 0x000fe400078e0011 */
[----:B--2---:R-:W-:Y:S01]  /*0160*/  IMAD.U32 R4, RZ, RZ, UR4 ;  /* 0x00000004ff047e24 */ /* 0x004fe2000f8e00ff */
[----:B0-----:R-:W-:-:S07]  /*0170*/  MOV R5, UR5 ;  /* 0x0000000500057c02 */ /* 0x001fce0008000f00 */
[----:B------:R-:W-:-:S07]  /*0180*/  LEPC R20, `(.L_x_3) ;  /* 0x000000001014794e */ /* 0x000fce0000000000 */
[----:B-1----:R-:W-:Y:S05]  /*0190*/  CALL.ABS.NOINC R8 ;  /* 0x0000000008007343 */ /* 0x002fea0003c00000 */
.L_x_3:
[----:B------:R-:W-:Y:S01]  /*01a0*/  HFMA2 R0, -RZ, RZ, 0, 2.384185791015625e-07 ;  /* 0x00000004ff007431 */ /* 0x000fe200000001ff */
[----:B------:R0:W1:Y:S01]  /*01b0*/  LDC.64 R8, c[0x4][R2] ;  /* 0x0100000002087b82 */ /* 0x0000620000000a00 */
[----:B------:R-:W2:Y:S01]  /*01c0*/  LDCU.64 UR4, c[0x4][0x8] ;  /* 0x01000100ff0477ac */ /* 0x000ea20008000a00 */
[----:B------:R-:W-:Y:S01]  /*01d0*/  MOV R6, R16 ;  /* 0x0000001000067202 */ /* 0x000fe20000000f00 */
[----:B------:R-:W-:Y:S01]  /*01e0*/  IMAD.MOV.U32 R7, RZ, RZ, R17 ;  /* 0x000000ffff077224 */ /* 0x000fe200078e0011 */
[----:B------:R0:W-:Y:S01]  /*01f0*/  STL [R1], R0 ;  /* 0x0000000001007387 */ /* 0x0001e20000100800 */
[----:B--2---:R-:W-:Y:S02]  /*0200*/  IMAD.U32 R4, RZ, RZ, UR4 ;  /* 0x00000004ff047e24 */ /* 0x004fe4000f8e00ff */
[----:B0-----:R-:W-:-:S07]  /*0210*/  IMAD.U32 R5, RZ, RZ, UR5 ;  /* 0x00000005ff057e24 */ /* 0x001fce000f8e00ff */
[----:B------:R-:W-:-:S07]  /*0220*/  LEPC R20, `(.L_x_4) ;  /* 0x000000001014794e */ /* 0x000fce0000000000 */
[----:B-1----:R-:W-:Y:S05]  /*0230*/  CALL.ABS.NOINC R8 ;  /* 0x0000000008007343 */ /* 0x002fea0003c00000 */
.L_x_4:
[----:B------:R-:W-:Y:S01]  /*0240*/  IMAD.MOV.U32 R0, RZ, RZ, 0x9 ;  /* 0x00000009ff007424 */ /* 0x000fe200078e00ff */
[----:B------:R0:W1:Y:S01]  /*0250*/  LDC.64 R8, c[0x4][R2] ;  /* 0x0100000002087b82 */ /* 0x0000620000000a00 */
[----:B------:R-:W2:Y:S01]  /*0260*/  LDCU.64 UR4, c[0x4][0x8] ;  /* 0x01000100ff0477ac */ /* 0x000ea20008000a00 */
[----:B------:R-:W-:Y:S01]  /*0270*/  IMAD.MOV.U32 R6, RZ, RZ, R16 ;  /* 0x000000ffff067224 */ /* 0x000fe200078e0010 */
[----:B------:R-:W-:Y:S01]  /*0280*/  MOV R7, R17 ;  /* 0x0000001100077202 */ /* 0x000fe20000000f00 */
[----:B------:R0:W-:Y:S01]  /*0290*/  STL [R1], R0 ;  /* 0x0000000001007387 */ /* 0x0001e20000100800 */
[----:B--2---:R-:W-:Y:S01]  /*02a0*/  MOV R4, UR4 ;  /* 0x0000000400047c02 */ /* 0x004fe20008000f00 */
[----:B0-----:R-:W-:-:S07]  /*02b0*/  IMAD.U32 R5, RZ, RZ, UR5 ;  /* 0x00000005ff057e24 */ /* 0x001fce000f8e00ff */
[----:B------:R-:W-:-:S07]  /*02c0*/  LEPC R20, `(.L_x_5) ;  /* 0x000000001014794e */ /* 0x000fce0000000000 */
[----:B-1----:R-:W-:Y:S05]  /*02d0*/  CALL.ABS.NOINC R8 ;  /* 0x0000000008007343 */ /* 0x002fea0003c00000 */
.L_x_5:
        /* <DEDUP_REMOVED lines=10> */
.L_x_6:
[----:B------:R-:W-:Y:S01]  /*0380*/  HFMA2 R0, -RZ, RZ, 0, 1.490116119384765625e-06 ;  /* 0x00000019ff007431 */ /* 0x000fe200000001ff */
        /* <DEDUP_REMOVED lines=9> */
.L_x_7:
[----:B------:R-:W-:Y:S01]  /*0420*/  IMAD.MOV.U32 R0, RZ, RZ, 0x24 ;  /* 0x00000024ff007424 */ /* 0x000fe200078e00ff */
[----:B------:R0:W1:Y:S01]  /*0430*/  LDC.64 R8, c[0x4][R2] ;  /* 0x0100000002087b82 */ /* 0x0000620000000a00 */
[----:B------:R-:W2:Y:S01]  /*0440*/  LDCU.64 UR4, c[0x4][0x8] ;  /* 0x01000100ff0477ac */ /* 0x000ea20008000a00 */
[----:B------:R-:W-:Y:S01]  /*0450*/  MOV R6, R16 ;  /* 0x0000001000067202 */ /* 0x000fe20000000f00 */
[----:B------:R-:W-:Y:S01]  /*0460*/  IMAD.MOV.U32 R7, RZ, RZ, R17 ;  /* 0x000000ffff077224 */ /* 0x000fe200078e0011 */
[----:B------:R0:W-:Y:S01]  /*0470*/  STL [R1], R0 ;  /* 0x0000000001007387 */ /* 0x0001e20000100800 */
[----:B--2---:R-:W-:Y:S01]  /*0480*/  MOV R4, UR4 ;  /* 0x0000000400047c02 */ /* 0x004fe20008000f00 */
[----:B0-----:R-:W-:-:S07]  /*0490*/  IMAD.U32 R5, RZ, RZ, UR5 ;  /* 0x00000005ff057e24 */ /* 0x001fce000f8e00ff */
[----:B------:R-:W-:-:S07]  /*04a0*/  LEPC R20, `(.L_x_8) ;  /* 0x000000001014794e */ /* 0x000fce0000000000 */
[----:B-1----:R-:W-:Y:S05]  /*04b0*/  CALL.ABS.NOINC R8 ;  /* 0x0000000008007343 */ /* 0x002fea0003c00000 */
.L_x_8:
[----:B------:R-:W-:Y:S01]  /*04c0*/  HFMA2 R0, -RZ, RZ, 0, 2.920627593994140625e-06 ;  /* 0x00000031ff007431 */ /* 0x000fe200000001ff */
[----:B------:R0:W1:Y:S01]  /*04d0*/  LDC.64 R8, c[0x4][R2] ;  /* 0x0100000002087b82 */ /* 0x0000620000000a00 */
[----:B------:R-:W2:Y:S01]  /*04e0*/  LDCU.64 UR4, c[0x4][0x8] ;  /* 0x01000100ff0477ac */ /* 0x000ea20008000a00 */
[----:B------:R-:W-:Y:S01]  /*04f0*/  IMAD.MOV.U32 R6, RZ, RZ, R16 ;  /* 0x000000ffff067224 */ /* 0x000fe200078e0010 */
[----:B------:R-:W-:Y:S01]  /*0500*/  MOV R7, R17 ;  /* 0x0000001100077202 */ /* 0x000fe20000000f00 */
[----:B------:R0:W-:Y:S01]  /*0510*/  STL [R1], R0 ;  /* 0x0000000001007387 */ /* 0x0001e20000100800 */
[----:B--2---:R-:W-:Y:S01]  /*0520*/  IMAD.U32 R4, RZ, RZ, UR4 ;  /* 0x00000004ff047e24 */ /* 0x004fe2000f8e00ff */
[----:B0-----:R-:W-:-:S07]  /*0530*/  MOV R5, UR5 ;  /* 0x0000000500057c02 */ /* 0x001fce0008000f00 */
[----:B------:R-:W-:-:S07]  /*0540*/  LEPC R20, `(.L_x_9) ;  /* 0x000000001014794e */ /* 0x000fce0000000000 */
[----:B-1----:R-:W-:Y:S05]  /*0550*/  CALL.ABS.NOINC R8 ;  /* 0x0000000008007343 */ /* 0x002fea0003c00000 */
.L_x_9:
        /* <DEDUP_REMOVED lines=10> */
.L_x_10:
[----:B------:R-:W-:Y:S01]  /*0600*/  HFMA2 R0, -RZ, RZ, 0, 4.827976226806640625e-06 ;  /* 0x00000051ff007431 */ /* 0x000fe200000001ff */
        /* <DEDUP_REMOVED lines=9> */
.L_x_11:
[----:B------:R-:W0:Y:S01]  /*06a0*/  LDC.64 R2, c[0x4][R2] ;  /* 0x0100000002027b82 */ /* 0x000e220000000a00 */
[----:B------:R-:W1:Y:S01]  /*06b0*/  LDCU.64 UR4, c[0x4][0x10] ;  /* 0x01000200ff0477ac */ /* 0x000e620008000a00 */
[----:B------:R-:W-:Y:S01]  /*06c0*/  CS2R R6, SRZ ;  /* 0x0000000000067805 */ /* 0x000fe2000001ff00 */
[----:B-1----:R-:W-:Y:S01]  /*06d0*/  IMAD.U32 R4, RZ, RZ, UR4 ;  /* 0x00000004ff047e24 */ /* 0x002fe2000f8e00ff */
[----:B------:R-:W-:-:S07]  /*06e0*/  MOV R5, UR5 ;  /* 0x0000000500057c02 */ /* 0x000fce0008000f00 */
[----:B------:R-:W-:-:S07]  /*06f0*/  LEPC R20, `(.L_x_12) ;  /* 0x000000001014794e */ /* 0x000fce0000000000 */
[----:B0-----:R-:W-:Y:S05]  /*0700*/  CALL.ABS.NOINC R2 ;  /* 0x0000000002007343 */ /* 0x001fea0003c00000 */
.L_x_12:
[----:B------:R-:W-:Y:S05]  /*0710*/  EXIT ;  /* 0x000000000000794d */ /* 0x000fea0003800000 */
.L_x_13:
        /* <DEDUP_REMOVED lines=14> */
.L_x_15:


//--------------------- .nv.global.init           --------------------------
	.section	.nv.global.init,"aw",@progbits
.nv.global.init:
	.type		$str$1,@object
	.size		$str$1,($str$2 - $str$1)
$str$1:
        /*0000*/ 	.byte	0x0a, 0x00
	.type		$str$2,@object
	.size		$str$2,($str - $str$2)
$str$2:
        /*0002*/ 	.byte	0x25, 0x64, 0x20, 0x0a, 0x00
	.type		$str,@object
	.size		$str,(.L_0 - $str)
$str:
        /*0007*/ 	.byte	0x25, 0x64, 0x20, 0x09, 0x00
.L_0:


//--------------------- .nv.shared.reserved.0     --------------------------
	.section	.nv.shared.reserved.0,"aw",@nobits
	.weak		__nv_reservedSMEM_offset_0_alias
	.size		__nv_reservedSMEM_offset_0_alias, 0, 64
	.other		__nv_reservedSMEM_offset_0_alias,@"STO_CUDA_RESERVED_SHARED STV_DEFAULT"
__nv_reservedSMEM_offset_0_alias:
	.zero		0
	.zero		64


//--------------------- .nv.constant0._Z12thread_printv --------------------------
	.section	.nv.constant0._Z12thread_printv,"a",@progbits
	.sectionflags	@""
	.align	4
.nv.constant0._Z12thread_printv:
	.zero		896


//--------------------- .nv.constant0._Z12print_squarev --------------------------
	.section	.nv.constant0._Z12print_squarev,"a",@progbits
	.sectionflags	@""
	.align	4
.nv.constant0._Z12print_squarev:
	.zero		896


//--------------------- SYMBOLS --------------------------

	.type		.nv.reservedSmem.offset0,@object
	.size		.nv.reservedSmem.offset0,0x4
	.type		vprintf,@function
